	.headerflags	@"EF_CUDA_TEXMODE_UNIFIED EF_CUDA_64BIT_ADDRESS EF_CUDA_ACCELERATORS EF_CUDA_SM90 EF_CUDA_VIRTUAL_SM(EF_CUDA_SM90)"
	.elftype	@"ET_EXEC"


//--------------------- .nv.info                  --------------------------
	.section	.nv.info,"",@"SHT_CUDA_INFO"
	.align	4


	//----- nvinfo : EIATTR_REGCOUNT
	.align		4
        /*0000*/ 	.byte	0x04, 0x2f
        /*0002*/ 	.short	(.L_1 - .L_0)
	.align		4
.L_0:
        /*0004*/ 	.word	index@(triton_per_fused_mean_mul_sigmoid_23)
        /*0008*/ 	.word	0x00000017


	//----- nvinfo : EIATTR_MIN_STACK_SIZE
	.align		4
.L_1:
        /*000c*/ 	.byte	0x04, 0x12
        /*000e*/ 	.short	(.L_3 - .L_2)
	.align		4
.L_2:
        /*0010*/ 	.word	index@(triton_per_fused_mean_mul_sigmoid_23)
        /*0014*/ 	.word	0x00000000


	//----- nvinfo : EIATTR_FRAME_SIZE
	.align		4
.L_3:
        /*0018*/ 	.byte	0x04, 0x11
        /*001a*/ 	.short	(.L_5 - .L_4)
	.align		4
.L_4:
        /*001c*/ 	.word	index@(triton_per_fused_mean_mul_sigmoid_23)
        /*0020*/ 	.word	0x00000000


	//----- nvinfo : EIATTR_MIN_STACK_SIZE
	.align		4
.L_5:
        /*0024*/ 	.byte	0x04, 0x12
        /*0026*/ 	.short	(.L_7 - .L_6)
	.align		4
.L_6:
        /*0028*/ 	.word	index@(triton_per_fused_mean_mul_sigmoid_23)
        /*002c*/ 	.word	0x00000000
.L_7:


//--------------------- .nv.info.triton_per_fused_mean_mul_sigmoid_23 --------------------------
	.section	.nv.info.triton_per_fused_mean_mul_sigmoid_23,"",@"SHT_CUDA_INFO"
	.sectionflags	@""
	.align	4


	//----- nvinfo : EIATTR_CUDA_API_VERSION
	.align		4
        /*0000*/ 	.byte	0x04, 0x37
        /*0002*/ 	.short	(.L_9 - .L_8)
.L_8:
        /*0004*/ 	.word	0x0000007c


	//----- nvinfo : EIATTR_KPARAM_INFO
	.align		4
.L_9:
        /*0008*/ 	.byte	0x04, 0x17
        /*000a*/ 	.short	(.L_11 - .L_10)
.L_10:
        /*000c*/ 	.word	0x00000000
        /*0010*/ 	.short	0x0003
        /*0012*/ 	.short	0x0014
        /*0014*/ 	.byte	0x00, 0xf0, 0x11, 0x00


	//----- nvinfo : EIATTR_KPARAM_INFO
	.align		4
.L_11:
        /*0018*/ 	.byte	0x04, 0x17
        /*001a*/ 	.short	(.L_13 - .L_12)
.L_12:
        /*001c*/ 	.word	0x00000000
        /*0020*/ 	.short	0x0002
        /*0022*/ 	.short	0x0010
        /*0024*/ 	.byte	0x00, 0xf0, 0x11, 0x00


	//----- nvinfo : EIATTR_KPARAM_INFO
	.align		4
.L_13:
        /*0028*/ 	.byte	0x04, 0x17
        /*002a*/ 	.short	(.L_15 - .L_14)
.L_14:
        /*002c*/ 	.word	0x00000000
        /*0030*/ 	.short	0x0001
        /*0032*/ 	.short	0x0008
        /*0034*/ 	.byte	0x00, 0xf4, 0x21, 0x00


	//----- nvinfo : EIATTR_KPARAM_INFO
	.align		4
.L_15:
        /*0038*/ 	.byte	0x04, 0x17
        /*003a*/ 	.short	(.L_17 - .L_16)
.L_16:
        /*003c*/ 	.word	0x00000000
        /*0040*/ 	.short	0x0000
        /*0042*/ 	.short	0x0000
        /*0044*/ 	.byte	0x00, 0xf4, 0x21, 0x00


	//----- nvinfo : EIATTR_SPARSE_MMA_MASK
	.align		4
.L_17:
        /*0048*/ 	.byte	0x03, 0x50
        /*004a*/ 	.short	0x0000


	//----- nvinfo : EIATTR_MAXREG_COUNT
	.align		4
        /*004c*/ 	.byte	0x03, 0x1b
        /*004e*/ 	.short	0x00ff


	//----- nvinfo : EIATTR_COOP_GROUP_MASK_REGIDS
	.align		4
        /*0050*/ 	.byte	0x04, 0x29
        /*0052*/ 	.short	(.L_19 - .L_18)


	//   ....[0]....
.L_18:
        /*0054*/ 	.word	0xffffffff


	//   ....[1]....
        /*0058*/ 	.word	0xffffffff


	//   ....[2]....
        /*005c*/ 	.word	0xffffffff


	//   ....[3]....
        /*0060*/ 	.word	0xffffffff


	//   ....[4]....
        /*0064*/ 	.word	0xffffffff


	//   ....[5]....
        /*0068*/ 	.word	0xffffffff


	//   ....[6]....
        /*006c*/ 	.word	0xffffffff


	//   ....[7]....
        /*0070*/ 	.word	0xffffffff


	//   ....[8]....
        /*0074*/ 	.word	0xffffffff


	//   ....[9]....
        /*0078*/ 	.word	0xffffffff


	//----- nvinfo : EIATTR_COOP_GROUP_INSTR_OFFSETS
	.align		4
.L_19:
        /*007c*/ 	.byte	0x04, 0x28
        /*007e*/ 	.short	(.L_21 - .L_20)


	//   ....[0]....
.L_20:
        /*0080*/ 	.word	0x000004f0


	//   ....[1]....
        /*0084*/ 	.word	0x00000530


	//   ....[2]....
        /*0088*/ 	.word	0x00000570


	//   ....[3]....
        /*008c*/ 	.word	0x000005a0


	//   ....[4]....
        /*0090*/ 	.word	0x000005e0


	//   ....[5]....
        /*0094*/ 	.word	0x00000600


	//   ....[6]....
        /*0098*/ 	.word	0x00000630


	//   ....[7]....
        /*009c*/ 	.word	0x00000660


	//   ....[8]....
        /*00a0*/ 	.word	0x00000770


	//   ....[9]....
        /*00a4*/ 	.word	0x000007b0


	//----- nvinfo : EIATTR_EXIT_INSTR_OFFSETS
	.align		4
.L_21:
        /*00a8*/ 	.byte	0x04, 0x1c
        /*00aa*/ 	.short	(.L_23 - .L_22)


	//   ....[0]....
.L_22:
        /*00ac*/ 	.word	0x000008d0


	//   ....[1]....
        /*00b0*/ 	.word	0x00000900


	//----- nvinfo : EIATTR_REQNTID
	.align		4
.L_23:
        /*00b4*/ 	.byte	0x04, 0x10
        /*00b6*/ 	.short	(.L_25 - .L_24)
.L_24:
        /*00b8*/ 	.word	0x00000080
        /*00bc*/ 	.word	0x00000001
        /*00c0*/ 	.word	0x00000001


	//----- nvinfo : EIATTR_CBANK_PARAM_SIZE
	.align		4
.L_25:
        /*00c4*/ 	.byte	0x03, 0x19
        /*00c6*/ 	.short	0x0018


	//----- nvinfo : EIATTR_PARAM_CBANK
	.align		4
        /*00c8*/ 	.byte	0x04, 0x0a
        /*00ca*/ 	.short	(.L_27 - .L_26)
	.align		4
.L_26:
        /*00cc*/ 	.word	index@(.nv.constant0.triton_per_fused_mean_mul_sigmoid_23)
        /*00d0*/ 	.short	0x0210
        /*00d2*/ 	.short	0x0018


	//----- nvinfo : EIATTR_SW_WAR
	.align		4
.L_27:
        /*00d4*/ 	.byte	0x04, 0x36
        /*00d6*/ 	.short	(.L_29 - .L_28)
.L_28:
        /*00d8*/ 	.word	0x00000008
.L_29:


//--------------------- .nv.callgraph             --------------------------
	.section	.nv.callgraph,"",@"SHT_CUDA_CALLGRAPH"
	.align	4
	.sectionentsize	8
	.align		4
        /*0000*/ 	.word	0x00000000
	.align		4
        /*0004*/ 	.word	0xffffffff
	.align		4
        /*0008*/ 	.word	0x00000000
	.align		4
        /*000c*/ 	.word	0xfffffffe
	.align		4
        /*0010*/ 	.word	0x00000000
	.align		4
        /*0014*/ 	.word	0xfffffffd
	.align		4
        /*0018*/ 	.word	0x00000000
	.align		4
        /*001c*/ 	.word	0xfffffffc


//--------------------- .text.triton_per_fused_mean_mul_sigmoid_23 --------------------------
	.section	.text.triton_per_fused_mean_mul_sigmoid_23,"ax",@progbits
	.sectionflags	@"SHF_BARRIERS=1"
	.align	128
        .global         triton_per_fused_mean_mul_sigmoid_23
        .type           triton_per_fused_mean_mul_sigmoid_23,@function
        .size           triton_per_fused_mean_mul_sigmoid_23,(.L_x_1 - triton_per_fused_mean_mul_sigmoid_23)
        .other          triton_per_fused_mean_mul_sigmoid_23,@"STO_CUDA_ENTRY STV_DEFAULT"
triton_per_fused_mean_mul_sigmoid_23:
.text.triton_per_fused_mean_mul_sigmoid_23:
[----:B------:R-:W0:Y:S02]  /*0000*/  LDC R1, c[0x0][0x28] ;  /* 0x00000a00ff017b82 */ /* 0x000e240000000800 */
[----:B------:R-:W1:Y:S01]  /*0010*/  S2R R0, SR_CTAID.X ;  /* 0x0000000000007919 */ /* 0x000e620000002500 */
[----:B------:R-:W2:Y:S01]  /*0020*/  LDC.64 R6, c[0x0][0x218] ;  /* 0x00008600ff067b82 */ /* 0x000ea20000000a00 */
[----:B------:R-:W-:Y:S01]  /*0030*/  ULDC.64 UR6, c[0x0][0x208] ;  /* 0x0000820000067ab9 */ /* 0x000fe20000000a00 */
[----:B------:R-:W3:Y:S01]  /*0040*/  S2R R3, SR_TID.X ;  /* 0x0000000000037919 */ /* 0x000ee20000002100 */
[----:B-1----:R-:W-:Y:S02]  /*0050*/  SHF.L.U32 R0, R0, 0x5, RZ ;  /* 0x0000000500007819 */ /* 0x002fe400000006ff */
[----:B---3--:R-:W-:Y:S02]  /*0060*/  SHF.L.U32 R9, R3, 0x2, RZ ;  /* 0x0000000203097819 */ /* 0x008fe400000006ff */
[----:B------:R-:W-:Y:S02]  /*0070*/  SHF.R.U32.HI R10, RZ, 0x3, R3 ;  /* 0x00000003ff0a7819 */ /* 0x000fe40000011603 */
[----:B------:R-:W-:-:S04]  /*0080*/  LOP3.LUT R4, R0, 0x1c, R9, 0xf8, !PT ;  /* 0x0000001c00047812 */ /* 0x000fc800078ef809 */
[C---:B------:R-:W-:Y:S01]  /*0090*/  ISETP.GE.AND P0, PT, R4.reuse, 0xa00, PT ;  /* 0x00000a000400780c */ /* 0x040fe20003f06270 */
[----:B------:R-:W-:-:S05]  /*00a0*/  IMAD.HI R5, R4, 0x66666667, RZ ;  /* 0x6666666704057827 */ /* 0x000fca00078e02ff */
[----:B------:R-:W-:-:S04]  /*00b0*/  SHF.R.U32.HI R8, RZ, 0x1f, R5 ;  /* 0x0000001fff087819 */ /* 0x000fc80000011605 */
[----:B------:R-:W-:Y:S02]  /*00c0*/  LEA.HI.SX32 R11, R5, R8, 0x18 ;  /* 0x00000008050b7211 */ /* 0x000fe400078fc2ff */
[----:B------:R-:W-:-:S03]  /*00d0*/  SGXT.U32 R5, R10, 0x4 ;  /* 0x000000040a05781a */ /* 0x000fc60000000000 */
[----:B------:R-:W-:-:S04]  /*00e0*/  IMAD R8, R11, -0x280, R4 ;  /* 0xfffffd800b087824 */ /* 0x000fc800078e0204 */
[----:B------:R-:W-:Y:S01]  /*00f0*/  IMAD R8, R5, 0x280, R8 ;  /* 0x0000028005087824 */ /* 0x000fe200078e0208 */
[----:B------:R-:W-:-:S03]  /*0100*/  CS2R R4, SRZ ;  /* 0x0000000000047805 */ /* 0x000fc6000001ff00 */
[----:B------:R-:W-:-:S04]  /*0110*/  IMAD R11, R11, 0x2800, R8 ;  /* 0x000028000b0b7824 */ /* 0x000fc800078e0208 */
[----:B--2---:R-:W-:Y:S01]  /*0120*/  IMAD.WIDE R10, R11, 0x4, R6 ;  /* 0x000000040b0a7825 */ /* 0x004fe200078e0206 */
[----:B------:R-:W-:-:S06]  /*0130*/  CS2R R6, SRZ ;  /* 0x0000000000067805 */ /* 0x000fcc000001ff00 */
[----:B------:R-:W2:Y:S01]  /*0140*/  @!P0 LDG.E.128 R4, desc[UR6][R10.64] ;  /* 0x000000060a048981 */ /* 0x000ea2000c1e1d00 */
[----:B------:R-:W-:Y:S01]  /*0150*/  HFMA2.MMA R17, -RZ, RZ, 1.625, 0 ;  /* 0x3e800000ff117435 */ /* 0x000fe200000001ff */
[----:B------:R-:W1:Y:S01]  /*0160*/  S2UR UR5, SR_CgaCtaId ;  /* 0x00000000000579c3 */ /* 0x000e620000008800 */
[----:B------:R-:W-:Y:S02]  /*0170*/  UMOV UR4, 0x400 ;  /* 0x0000040000047882 */ /* 0x000fe40000000000 */
[----:B-1----:R-:W-:Y:S01]  /*0180*/  UPRMT UR4, UR5, 0x654, UR4 ;  /* 0x0000065405047896 */ /* 0x002fe20008000004 */
[----:B--2---:R-:W-:Y:S02]  /*0190*/  SEL R4, R4, RZ, !P0 ;  /* 0x000000ff04047207 */ /* 0x004fe40004000000 */
[----:B------:R-:W-:Y:S02]  /*01a0*/  SEL R5, R5, RZ, !P0 ;  /* 0x000000ff05057207 */ /* 0x000fe40004000000 */
[----:B------:R-:W-:Y:S01]  /*01b0*/  SEL R6, R6, RZ, !P0 ;  /* 0x000000ff06067207 */ /* 0x000fe20004000000 */
[----:B------:R-:W-:Y:S01]  /*01c0*/  FADD R8, RZ, -R4 ;  /* 0x80000004ff087221 */ /* 0x000fe20000000000 */
[----:B------:R-:W-:-:S03]  /*01d0*/  SEL R7, R7, RZ, !P0 ;  /* 0x000000ff07077207 */ /* 0x000fc60004000000 */
[----:B------:R-:W-:Y:S01]  /*01e0*/  FMUL R13, R8, 1.4426950216293334961 ;  /* 0x3fb8aa3b080d7820 */ /* 0x000fe20000400000 */
[----:B------:R-:W-:Y:S01]  /*01f0*/  FADD R8, RZ, -R5 ;  /* 0x80000005ff087221 */ /* 0x000fe20000000000 */
[----:B------:R-:W-:-:S03]  /*0200*/  FADD R12, RZ, -R6 ;  /* 0x80000006ff0c7221 */ /* 0x000fc60000000000 */
[----:B------:R-:W-:Y:S01]  /*0210*/  FMUL R14, R8, 1.4426950216293334961 ;  /* 0x3fb8aa3b080e7820 */ /* 0x000fe20000400000 */
[----:B------:R-:W-:Y:S01]  /*0220*/  FADD R8, RZ, -R7 ;  /* 0x80000007ff087221 */ /* 0x000fe20000000000 */
[----:B------:R-:W-:Y:S01]  /*0230*/  FMUL R12, R12, 1.4426950216293334961 ;  /* 0x3fb8aa3b0c0c7820 */ /* 0x000fe20000400000 */
[----:B------:R-:W-:Y:S02]  /*0240*/  FSETP.GEU.AND P1, PT, R13, -126, PT ;  /* 0xc2fc00000d00780b */ /* 0x000fe40003f2e000 */
[----:B------:R-:W-:Y:S01]  /*0250*/  FMUL R15, R8, 1.4426950216293334961 ;  /* 0x3fb8aa3b080f7820 */ /* 0x000fe20000400000 */
[----:B------:R-:W-:Y:S02]  /*0260*/  FSETP.GEU.AND P4, PT, R14, -126, PT ;  /* 0xc2fc00000e00780b */ /* 0x000fe40003f8e000 */
[----:B------:R-:W-:Y:S02]  /*0270*/  FSETP.GEU.AND P2, PT, R12, -126, PT ;  /* 0xc2fc00000c00780b */ /* 0x000fe40003f4e000 */
[----:B------:R-:W-:-:S06]  /*0280*/  FSETP.GEU.AND P3, PT, R15, -126, PT ;  /* 0xc2fc00000f00780b */ /* 0x000fcc0003f6e000 */
[----:B------:R-:W-:-:S03]  /*0290*/  @!P1 FMUL R13, R13, 0.5 ;  /* 0x3f0000000d0d9820 */ /* 0x000fc60000400000 */
[----:B------:R-:W-:Y:S01]  /*02a0*/  @!P4 FMUL R14, R14, 0.5 ;  /* 0x3f0000000e0ec820 */ /* 0x000fe20000400000 */
[----:B------:R-:W1:Y:S01]  /*02b0*/  MUFU.EX2 R8, R13 ;  /* 0x0000000d00087308 */ /* 0x000e620000000800 */
[----:B------:R-:W-:Y:S02]  /*02c0*/  @!P2 FMUL R12, R12, 0.5 ;  /* 0x3f0000000c0ca820 */ /* 0x000fe40000400000 */
[----:B------:R-:W-:-:S05]  /*02d0*/  @!P3 FMUL R15, R15, 0.5 ;  /* 0x3f0000000f0fb820 */ /* 0x000fca0000400000 */
[----:B------:R-:W2:Y:S01]  /*02e0*/  MUFU.EX2 R10, R14 ;  /* 0x0000000e000a7308 */ /* 0x000ea20000000800 */
[----:B-1----:R-:W-:-:S07]  /*02f0*/  @!P1 FMUL R8, R8, R8 ;  /* 0x0000000808089220 */ /* 0x002fce0000400000 */
[----:B------:R-:W1:Y:S01]  /*0300*/  MUFU.EX2 R11, R12 ;  /* 0x0000000c000b7308 */ /* 0x000e620000000800 */
[----:B------:R-:W-:Y:S01]  /*0310*/  FADD R8, R8, 1 ;  /* 0x3f80000008087421 */ /* 0x000fe20000000000 */
[----:B--2---:R-:W-:-:S06]  /*0320*/  @!P4 FMUL R10, R10, R10 ;  /* 0x0000000a0a0ac220 */ /* 0x004fcc0000400000 */
[----:B------:R2:W3:Y:S01]  /*0330*/  MUFU.EX2 R16, R15 ;  /* 0x0000000f00107308 */ /* 0x0004e20000000800 */
[----:B------:R-:W-:Y:S01]  /*0340*/  FSETP.GT.AND P1, PT, R8, 8.50705917302346158658e+37, PT ;  /* 0x7e8000000800780b */ /* 0x000fe20003f24000 */
[----:B------:R-:W-:-:S03]  /*0350*/  FADD R10, R10, 1 ;  /* 0x3f8000000a0a7421 */ /* 0x000fc60000000000 */
[----:B------:R-:W-:Y:S01]  /*0360*/  FSEL R13, R17, 1, P1 ;  /* 0x3f800000110d7808 */ /* 0x000fe20000800000 */
[----:B-1----:R-:W-:Y:S01]  /*0370*/  @!P2 FMUL R11, R11, R11 ;  /* 0x0000000b0b0ba220 */ /* 0x002fe20000400000 */
[----:B------:R-:W-:-:S03]  /*0380*/  FSETP.GT.AND P2, PT, R10, 8.50705917302346158658e+37, PT ;  /* 0x7e8000000a00780b */ /* 0x000fc60003f44000 */
[----:B------:R-:W-:Y:S01]  /*0390*/  FADD R11, R11, 1 ;  /* 0x3f8000000b0b7421 */ /* 0x000fe20000000000 */
[----:B--2---:R-:W-:-:S03]  /*03a0*/  FSEL R15, R17, 1, P2 ;  /* 0x3f800000110f7808 */ /* 0x004fc60001000000 */
[----:B------:R-:W-:Y:S01]  /*03b0*/  @P1 FMUL R8, R8, 0.25 ;  /* 0x3e80000008081820 */ /* 0x000fe20000400000 */
[----:B---3--:R-:W-:Y:S01]  /*03c0*/  @!P3 FMUL R16, R16, R16 ;  /* 0x000000101010b220 */ /* 0x008fe20000400000 */
[----:B------:R-:W-:Y:S02]  /*03d0*/  FSETP.GT.AND P3, PT, R11, 8.50705917302346158658e+37, PT ;  /* 0x7e8000000b00780b */ /* 0x000fe40003f64000 */
[----:B------:R-:W-:Y:S01]  /*03e0*/  ISETP.GE.AND P1, PT, R3, 0x80, PT ;  /* 0x000000800300780c */ /* 0x000fe20003f26270 */
[----:B------:R-:W-:Y:S01]  /*03f0*/  FADD R16, R16, 1 ;  /* 0x3f80000010107421 */ /* 0x000fe20000000000 */
[----:B------:R-:W1:Y:S01]  /*0400*/  MUFU.RCP R8, R8 ;  /* 0x0000000800087308 */ /* 0x000e620000001000 */
[----:B------:R-:W-:Y:S01]  /*0410*/  @P2 FMUL R10, R10, 0.25 ;  /* 0x3e8000000a0a2820 */ /* 0x000fe20000400000 */
[----:B------:R-:W-:Y:S02]  /*0420*/  FSEL R12, R17, 1, P3 ;  /* 0x3f800000110c7808 */ /* 0x000fe40001800000 */
[----:B------:R-:W-:-:S04]  /*0430*/  FSETP.GT.AND P4, PT, R16, 8.50705917302346158658e+37, PT ;  /* 0x7e8000001000780b */ /* 0x000fc80003f84000 */
[----:B------:R-:W2:Y:S01]  /*0440*/  MUFU.RCP R10, R10 ;  /* 0x0000000a000a7308 */ /* 0x000ea20000001000 */
[----:B------:R-:W-:Y:S01]  /*0450*/  @P3 FMUL R11, R11, 0.25 ;  /* 0x3e8000000b0b3820 */ /* 0x000fe20000400000 */
[----:B------:R-:W-:Y:S01]  /*0460*/  FSEL R17, R17, 1, P4 ;  /* 0x3f80000011117808 */ /* 0x000fe20002000000 */
[----:B-1----:R-:W-:-:S05]  /*0470*/  FMUL R13, R8, R13 ;  /* 0x0000000d080d7220 */ /* 0x002fca0000400000 */
[----:B------:R-:W1:Y:S01]  /*0480*/  MUFU.RCP R11, R11 ;  /* 0x0000000b000b7308 */ /* 0x000e620000001000 */
[----:B------:R-:W-:Y:S01]  /*0490*/  @P4 FMUL R16, R16, 0.25 ;  /* 0x3e80000010104820 */ /* 0x000fe20000400000 */
[----:B------:R-:W-:Y:S01]  /*04a0*/  FMUL R13, R4, R13 ;  /* 0x0000000d040d7220 */ /* 0x000fe20000400000 */
[----:B--2---:R-:W-:-:S05]  /*04b0*/  FMUL R10, R10, R15 ;  /* 0x0000000f0a0a7220 */ /* 0x004fca0000400000 */
[----:B------:R-:W2:Y:S01]  /*04c0*/  MUFU.RCP R16, R16 ;  /* 0x0000001000107308 */ /* 0x000ea20000001000 */
[----:B------:R-:W-:Y:S01]  /*04d0*/  FSEL R13, R13, RZ, !P0 ;  /* 0x000000ff0d0d7208 */ /* 0x000fe20004000000 */
[----:B------:R-:W-:-:S04]  /*04e0*/  FMUL R10, R5, R10 ;  /* 0x0000000a050a7220 */ /* 0x000fc80000400000 */
[----:B------:R-:W3:Y:S01]  /*04f0*/  SHFL.BFLY PT, R4, R13, 0x10, 0x1f ;  /* 0x0e001f000d047f89 */ /* 0x000ee200000e0000 */
[----:B-1----:R-:W-:Y:S01]  /*0500*/  FMUL R15, R11, R12 ;  /* 0x0000000c0b0f7220 */ /* 0x002fe20000400000 */
[----:B------:R-:W-:-:S03]  /*0510*/  FSEL R10, R10, RZ, !P0 ;  /* 0x000000ff0a0a7208 */ /* 0x000fc60004000000 */
[----:B------:R-:W-:Y:S02]  /*0520*/  FMUL R15, R6, R15 ;  /* 0x0000000f060f7220 */ /* 0x000fe40000400000 */
[----:B------:R-:W1:Y:S01]  /*0530*/  SHFL.BFLY PT, R5, R10, 0x10, 0x1f ;  /* 0x0e001f000a057f89 */ /* 0x000e6200000e0000 */
[----:B--2---:R-:W-:Y:S02]  /*0540*/  FMUL R8, R16, R17 ;  /* 0x0000001110087220 */ /* 0x004fe40000400000 */
[----:B------:R-:W-:Y:S02]  /*0550*/  FSEL R15, R15, RZ, !P0 ;  /* 0x000000ff0f0f7208 */ /* 0x000fe40004000000 */
[----:B------:R-:W-:-:S03]  /*0560*/  FMUL R8, R7, R8 ;  /* 0x0000000807087220 */ /* 0x000fc60000400000 */
[----:B------:R-:W2:Y:S02]  /*0570*/  SHFL.BFLY PT, R12, R15, 0x10, 0x1f ;  /* 0x0e001f000f0c7f89 */ /* 0x000ea400000e0000 */
[----:B------:R-:W-:Y:S02]  /*0580*/  FSEL R8, R8, RZ, !P0 ;  /* 0x000000ff08087208 */ /* 0x000fe40004000000 */
[----:B------:R-:W-:-:S03]  /*0590*/  LOP3.LUT P0, RZ, R3, 0x18, RZ, 0xc0, !PT ;  /* 0x0000001803ff7812 */ /* 0x000fc6000780c0ff */
[----:B------:R-:W4:Y:S01]  /*05a0*/  SHFL.BFLY PT, R7, R8, 0x10, 0x1f ;  /* 0x0e001f0008077f89 */ /* 0x000f2200000e0000 */
[----:B---3--:R-:W-:Y:S01]  /*05b0*/  FADD R4, R13, R4 ;  /* 0x000000040d047221 */ /* 0x008fe20000000000 */
[----:B-1----:R-:W-:Y:S01]  /*05c0*/  FADD R6, R10, R5 ;  /* 0x000000050a067221 */ /* 0x002fe20000000000 */
[----:B------:R-:W-:-:S03]  /*05d0*/  SHF.R.U32.HI R10, RZ, 0x5, R3 ;  /* 0x00000005ff0a7819 */ /* 0x000fc60000011603 */
[----:B------:R-:W1:Y:S01]  /*05e0*/  SHFL.BFLY PT, R5, R4, 0x8, 0x1f ;  /* 0x0d001f0004057f89 */ /* 0x000e6200000e0000 */
[----:B--2---:R-:W-:-:S05]  /*05f0*/  FADD R12, R15, R12 ;  /* 0x0000000c0f0c7221 */ /* 0x004fca0000000000 */
[----:B------:R-:W2:Y:S01]  /*0600*/  SHFL.BFLY PT, R11, R12, 0x8, 0x1f ;  /* 0x0d001f000c0b7f89 */ /* 0x000ea200000e0000 */
[----:B----4-:R-:W-:Y:S01]  /*0610*/  FADD R14, R8, R7 ;  /* 0x00000007080e7221 */ /* 0x010fe20000000000 */
[----:B------:R-:W-:Y:S02]  /*0620*/  SGXT.U32 R8, R10, 0x2 ;  /* 0x000000020a08781a */ /* 0x000fe40000000000 */
[----:B------:R-:W3:Y:S01]  /*0630*/  SHFL.BFLY PT, R7, R6, 0x8, 0x1f ;  /* 0x0d001f0006077f89 */ /* 0x000ee200000e0000 */
[----:B------:R-:W-:Y:S02]  /*0640*/  LOP3.LUT R10, R9, 0x1c, RZ, 0xc0, !PT ;  /* 0x0000001c090a7812 */ /* 0x000fe400078ec0ff */
[----:B------:R-:W-:Y:S01]  /*0650*/  SHF.L.U32 R15, R8, 0x2, RZ ;  /* 0x00000002080f7819 */ /* 0x000fe200000006ff */
[----:B------:R-:W4:Y:S01]  /*0660*/  SHFL.BFLY PT, R13, R14, 0x8, 0x1f ;  /* 0x0d001f000e0d7f89 */ /* 0x000f2200000e0000 */
[----:B------:R-:W-:Y:S01]  /*0670*/  SHF.L.U32 R16, R10, 0x4, RZ ;  /* 0x000000040a107819 */ /* 0x000fe200000006ff */
[----:B-1----:R-:W-:-:S03]  /*0680*/  FADD R18, R4, R5 ;  /* 0x0000000504127221 */ /* 0x002fc60000000000 */
[----:B------:R-:W-:-:S05]  /*0690*/  LOP3.LUT R15, R16, R15, RZ, 0xfc, !PT ;  /* 0x0000000f100f7212 */ /* 0x000fca00078efcff */
[----:B------:R-:W-:Y:S01]  /*06a0*/  @!P0 STS [R15+UR4], R18 ;  /* 0x000000120f008988 */ /* 0x000fe20008000804 */
[----:B--2---:R-:W-:Y:S01]  /*06b0*/  FADD R20, R12, R11 ;  /* 0x0000000b0c147221 */ /* 0x004fe20000000000 */
[----:B---3--:R-:W-:-:S04]  /*06c0*/  FADD R6, R6, R7 ;  /* 0x0000000706067221 */ /* 0x008fc80000000000 */
[----:B------:R-:W-:Y:S01]  /*06d0*/  @!P0 STS [R15+UR4+0x20], R20 ;  /* 0x000020140f008988 */ /* 0x000fe20008000804 */
[----:B----4-:R-:W-:-:S03]  /*06e0*/  FADD R14, R14, R13 ;  /* 0x0000000d0e0e7221 */ /* 0x010fc60000000000 */
[----:B------:R-:W-:Y:S01]  /*06f0*/  @!P0 STS [R15+UR4+0x10], R6 ;  /* 0x000010060f008988 */ /* 0x000fe20008000804 */
[----:B------:R-:W-:-:S03]  /*0700*/  IADD3 R13, R16, UR4, RZ ;  /* 0x00000004100d7c10 */ /* 0x000fc6000fffe0ff */
[----:B------:R-:W-:Y:S01]  /*0710*/  @!P0 STS [R15+UR4+0x30], R14 ;  /* 0x0000300e0f008988 */ /* 0x000fe20008000804 */
[----:B------:R-:W-:Y:S01]  /*0720*/  BAR.SYNC.DEFER_BLOCKING 0x0 ;  /* 0x0000000000007b1d */ /* 0x000fe20000010000 */
[----:B------:R-:W-:Y:S01]  /*0730*/  LOP3.LUT P0, RZ, R3, 0x3, RZ, 0xc0, !PT ;  /* 0x0000000303ff7812 */ /* 0x000fe2000780c0ff */
[----:B------:R-:W-:-:S03]  /*0740*/  IMAD R13, R10, -0xc, R13 ;  /* 0xfffffff40a0d7824 */ /* 0x000fc600078e020d */
[C---:B------:R-:W-:Y:S01]  /*0750*/  ISETP.LT.AND P0, PT, R3.reuse, 0x80, !P0 ;  /* 0x000000800300780c */ /* 0x040fe20004701270 */
[----:B------:R-:W1:Y:S04]  /*0760*/  @!P1 LDS R2, [R9+UR4] ;  /* 0x0000000409029984 */ /* 0x000e680008000800 */
[----:B-1----:R-:W1:Y:S02]  /*0770*/  SHFL.BFLY PT, R5, R2, 0x2, 0x1f ;  /* 0x0c401f0002057f89 */ /* 0x002e6400000e0000 */
[----:B-1----:R-:W-:Y:S01]  /*0780*/  FADD R11, R2, R5 ;  /* 0x00000005020b7221 */ /* 0x002fe20000000000 */
[----:B------:R-:W-:Y:S02]  /*0790*/  LOP3.LUT R2, R3, 0x1f, RZ, 0xc0, !PT ;  /* 0x0000001f03027812 */ /* 0x000fe400078ec0ff */
[----:B------:R-:W-:-:S02]  /*07a0*/  LOP3.LUT R3, R0, 0x1f, R3, 0xf8, !PT ;  /* 0x0000001f00037812 */ /* 0x000fc400078ef803 */
[----:B------:R-:W1:Y:S01]  /*07b0*/  SHFL.BFLY PT, R4, R11, 0x1, 0x1f ;  /* 0x0c201f000b047f89 */ /* 0x000e6200000e0000 */
[----:B------:R-:W-:Y:S01]  /*07c0*/  LEA R14, R2, UR4, 0x2 ;  /* 0x00000004020e7c11 */ /* 0x000fe2000f8e10ff */
[----:B-1----:R-:W-:Y:S02]  /*07d0*/  FADD R12, R11, R4 ;  /* 0x000000040b0c7221 */ /* 0x002fe40000000000 */
[----:B------:R-:W1:Y:S03]  /*07e0*/  LDC.64 R10, c[0x0][0x210] ;  /* 0x00008400ff0a7b82 */ /* 0x000e660000000a00 */
[----:B------:R-:W-:Y:S05]  /*07f0*/  @P0 STS [R9+UR4], R12 ;  /* 0x0000000c09000988 */ /* 0x000fea0008000804 */
[----:B------:R-:W-:Y:S01]  /*0800*/  BAR.SYNC.DEFER_BLOCKING 0x0 ;  /* 0x0000000000007b1d */ /* 0x000fe20000010000 */
[----:B------:R-:W-:-:S04]  /*0810*/  ISETP.GE.AND P0, PT, R3, 0xa00, PT ;  /* 0x00000a000300780c */ /* 0x000fc80003f06270 */
[----:B------:R-:W-:Y:S01]  /*0820*/  ISETP.EQ.AND P0, PT, R8, RZ, !P0 ;  /* 0x000000ff0800720c */ /* 0x000fe20004702270 */
[----:B-1----:R-:W-:Y:S01]  /*0830*/  IMAD.WIDE R2, R3, 0x4, R10 ;  /* 0x0000000403027825 */ /* 0x002fe200078e020a */
[----:B------:R-:W-:Y:S04]  /*0840*/  LDS R4, [R16+UR4] ;  /* 0x0000000410047984 */ /* 0x000fe80008000800 */
[----:B------:R-:W-:Y:S04]  /*0850*/  LDS R5, [R16+UR4+0x10] ;  /* 0x0000100410057984 */ /* 0x000fe80008000800 */
[----:B------:R-:W-:Y:S04]  /*0860*/  LDS R6, [R16+UR4+0x20] ;  /* 0x0000200410067984 */ /* 0x000fe80008000800 */
[----:B------:R-:W1:Y:S01]  /*0870*/  LDS R7, [R16+UR4+0x30] ;  /* 0x0000300410077984 */ /* 0x000e620008000800 */
[----:B------:R-:W-:Y:S06]  /*0880*/  BAR.SYNC.DEFER_BLOCKING 0x0 ;  /* 0x0000000000007b1d */ /* 0x000fec0000010000 */
[----:B-1----:R1:W-:Y:S02]  /*0890*/  STS.128 [R13], R4 ;  /* 0x000000040d007388 */ /* 0x0023e40000000c00 */
[----:B------:R-:W-:Y:S06]  /*08a0*/  BAR.SYNC.DEFER_BLOCKING 0x0 ;  /* 0x0000000000007b1d */ /* 0x000fec0000010000 */
[----:B------:R-:W2:Y:S02]  /*08b0*/  LDS R14, [R14] ;  /* 0x000000000e0e7984 */ /* 0x000ea40000000800 */
[----:B------:R-:W-:Y:S06]  /*08c0*/  BAR.SYNC.DEFER_BLOCKING 0x0 ;  /* 0x0000000000007b1d */ /* 0x000fec0000010000 */
[----:B-1----:R-:W-:Y:S05]  /*08d0*/  @!P0 EXIT ;  /* 0x000000000000894d */ /* 0x002fea0003800000 */
[----:B--2---:R-:W-:-:S05]  /*08e0*/  FMUL R5, R14, 0.0625 ;  /* 0x3d8000000e057820 */ /* 0x004fca0000400000 */
[----:B------:R-:W-:Y:S01]  /*08f0*/  STG.E desc[UR6][R2.64], R5 ;  /* 0x0000000502007986 */ /* 0x000fe2000c101906 */
[----:B------:R-:W-:Y:S05]  /*0900*/  EXIT ;  /* 0x000000000000794d */ /* 0x000fea0003800000 */
.L_x_0:
[----:B------:R-:W-:-:S00]  /*0910*/  BRA `(.L_x_0) ;  /* 0xfffffffc00fc7947 */ /* 0x000fc0000383ffff */
[----:B------:R-:W-:-:S00]  /*0920*/  NOP ;  /* 0x0000000000007918 */ /* 0x000fc00000000000 */
        /* <DEDUP_REMOVED lines=13> */
.L_x_1:


//--------------------- .nv.shared.triton_per_fused_mean_mul_sigmoid_23 --------------------------
	.section	.nv.shared.triton_per_fused_mean_mul_sigmoid_23,"aw",@nobits
	.sectionflags	@""
	.align	16
	.zero		1024


//--------------------- .nv.constant0.triton_per_fused_mean_mul_sigmoid_23 --------------------------
	.section	.nv.constant0.triton_per_fused_mean_mul_sigmoid_23,"a",@progbits
	.sectionflags	@""
	.align	4
.nv.constant0.triton_per_fused_mean_mul_sigmoid_23:
	.zero		552
